//
// Generated by NVIDIA NVVM Compiler
//
// Compiler Build ID: CL-36424714
// Cuda compilation tools, release 13.0, V13.0.88
// Based on NVVM 20.0.0
//

.version 9.0
.target sm_100
.address_size 64

	// .globl	_Z11dummyKernelPi

.visible .entry _Z11dummyKernelPi(
	.param .u64 .ptr .align 1 _Z11dummyKernelPi_param_0
)
{
	.reg .pred 	%p<2>;
	.reg .b32 	%r<5>;
	.reg .b64 	%rd<5>;

	ld.param.u64 	%rd1, [_Z11dummyKernelPi_param_0];
	mov.u32 	%r2, %ctaid.x;
	mov.u32 	%r3, %ntid.x;
	mov.u32 	%r4, %tid.x;
	mad.lo.s32 	%r1, %r2, %r3, %r4;
	setp.gt.s32 	%p1, %r1, 255;
	@%p1 bra 	$L__BB0_2;
	cvta.to.global.u64 	%rd2, %rd1;
	mul.wide.s32 	%rd3, %r1, 4;
	add.s64 	%rd4, %rd2, %rd3;
	st.global.u32 	[%rd4], %r1;
$L__BB0_2:
	ret;

}


// ===== COMPILED SASS (sm_100) =====

	.target	sm_100

	.elftype	@"ET_EXEC"


//--------------------- .note.nv.tkinfo           --------------------------
	.section	.note.nv.tkinfo,"",@"SHT_NOTE"
	.sectionflags	@"SHF_NOTE_NV_TKINFO"
	.tkinfo
        /*0018*/ 	.word	0x00000002
        /*0030*/ 	.string	""
        /*0030*/ 	.string	"ptxas"
        /*0030*/ 	.string	"Cuda compilation tools, release 13.0, V13.0.88"
        /*0030*/ 	.string	"Build cuda_13.0.r13.0/compiler.36424714_0"
        /*0030*/ 	.string	"-arch sm_100 -m 64 "



//--------------------- .note.nv.cuinfo           --------------------------
	.section	.note.nv.cuinfo,"",@"SHT_NOTE"
	.sectionflags	@"SHF_NOTE_NV_CUINFO"
        /*0018*/ 	.short	0x0002
        /*001a*/ 	.short	0x0064
        /*001c*/ 	.short	0x0082
	.zero		2


//--------------------- .nv.info                  --------------------------
	.section	.nv.info,"",@"SHT_CUDA_INFO"
	.align	4


	//----- nvinfo : EIATTR_REGCOUNT
	.align		4
        /*0000*/ 	.byte	0x04, 0x2f
        /*0002*/ 	.short	(.L_1 - .L_0)
	.align		4
.L_0:
        /*0004*/ 	.word	index@(_Z11dummyKernelPi)
        /*0008*/ 	.word	0x00000008


	//----- nvinfo : EIATTR_FRAME_SIZE
	.align		4
.L_1:
        /*000c*/ 	.byte	0x04, 0x11
        /*000e*/ 	.short	(.L_3 - .L_2)
	.align		4
.L_2:
        /*0010*/ 	.word	index@(_Z11dummyKernelPi)
        /*0014*/ 	.word	0x00000000


	//----- nvinfo : EIATTR_MIN_STACK_SIZE
	.align		4
.L_3:
        /*0018*/ 	.byte	0x04, 0x12
        /*001a*/ 	.short	(.L_5 - .L_4)
	.align		4
.L_4:
        /*001c*/ 	.word	index@(_Z11dummyKernelPi)
        /*0020*/ 	.word	0x00000000
.L_5:


//--------------------- .nv.compat                --------------------------
	.section	.nv.compat,"",@"SHT_CUDA_COMPAT_INFO"
	.align	4
        /*0000*/ 	.byte	0x02, 0x09, 0x00, 0x00, 0x02, 0x02, 0x01, 0x00, 0x02, 0x05, 0x05, 0x00, 0x03, 0x07, 0x01, 0x01
        /*0010*/ 	.byte	0x02, 0x03, 0x00, 0x00, 0x02, 0x06, 0x01, 0x00, 0x04, 0x0b, 0x08, 0x00, 0x09, 0x00, 0x00, 0x00
        /*0020*/ 	.byte	0x00, 0x00, 0x00, 0x00


//--------------------- .nv.info._Z11dummyKernelPi --------------------------
	.section	.nv.info._Z11dummyKernelPi,"",@"SHT_CUDA_INFO"
	.sectionflags	@""
	.align	4


	//----- nvinfo : EIATTR_CUDA_API_VERSION
	.align		4
        /*0000*/ 	.byte	0x04, 0x37
        /*0002*/ 	.short	(.L_7 - .L_6)
.L_6:
        /*0004*/ 	.word	0x00000082


	//----- nvinfo : EIATTR_KPARAM_INFO
	.align		4
.L_7:
        /*0008*/ 	.byte	0x04, 0x17
        /*000a*/ 	.short	(.L_9 - .L_8)
.L_8:
        /*000c*/ 	.word	0x00000000
        /*0010*/ 	.short	0x0000
        /*0012*/ 	.short	0x0000
        /*0014*/ 	.byte	0x00, 0xf5, 0x21, 0x00


	//----- nvinfo : EIATTR_SPARSE_MMA_MASK
	.align		4
.L_9:
        /*0018*/ 	.byte	0x03, 0x50
        /*001a*/ 	.short	0x0000


	//----- nvinfo : EIATTR_MAXREG_COUNT
	.align		4
        /*001c*/ 	.byte	0x03, 0x1b
        /*001e*/ 	.short	0x00ff


	//----- nvinfo : EIATTR_MERCURY_ISA_VERSION
	.align		4
        /*0020*/ 	.byte	0x03, 0x5f
        /*0022*/ 	.short	0x0101


	//----- nvinfo : EIATTR_VRC_CTA_INIT_COUNT
	.align		4
        /*0024*/ 	.byte	0x02, 0x4a
	.zero		1
	.zero		1


	//----- nvinfo : EIATTR_EXIT_INSTR_OFFSETS
	.align		4
        /*0028*/ 	.byte	0x04, 0x1c
        /*002a*/ 	.short	(.L_11 - .L_10)


	//   ....[0]....
.L_10:
        /*002c*/ 	.word	0x00000060


	//   ....[1]....
        /*0030*/ 	.word	0x000000b0


	//----- nvinfo : EIATTR_CBANK_PARAM_SIZE
	.align		4
.L_11:
        /*0034*/ 	.byte	0x03, 0x19
        /*0036*/ 	.short	0x0008


	//----- nvinfo : EIATTR_PARAM_CBANK
	.align		4
        /*0038*/ 	.byte	0x04, 0x0a
        /*003a*/ 	.short	(.L_13 - .L_12)
	.align		4
.L_12:
        /*003c*/ 	.word	index@(.nv.constant0._Z11dummyKernelPi)
        /*0040*/ 	.short	0x0380
        /*0042*/ 	.short	0x0008


	//----- nvinfo : EIATTR_SW_WAR
	.align		4
.L_13:
        /*0044*/ 	.byte	0x04, 0x36
        /*0046*/ 	.short	(.L_15 - .L_14)
.L_14:
        /*0048*/ 	.word	0x00000008
.L_15:


//--------------------- .nv.callgraph             --------------------------
	.section	.nv.callgraph,"",@"SHT_CUDA_CALLGRAPH"
	.align	4
	.sectionentsize	8
	.align		4
        /*0000*/ 	.word	0x00000000
	.align		4
        /*0004*/ 	.word	0xffffffff
	.align		4
        /*0008*/ 	.word	0x00000000
	.align		4
        /*000c*/ 	.word	0xfffffffe
	.align		4
        /*0010*/ 	.word	0x00000000
	.align		4
        /*0014*/ 	.word	0xfffffffd
	.align		4
        /*0018*/ 	.word	0x00000000
	.align		4
        /*001c*/ 	.word	0xfffffffc


//--------------------- .text._Z11dummyKernelPi   --------------------------
	.section	.text._Z11dummyKernelPi,"ax",@progbits
	.align	128
        .global         _Z11dummyKernelPi
        .type           _Z11dummyKernelPi,@function
        .size           _Z11dummyKernelPi,(.L_x_1 - _Z11dummyKernelPi)
        .other          _Z11dummyKernelPi,@"STO_CUDA_ENTRY STV_DEFAULT"
_Z11dummyKernelPi:
.text._Z11dummyKernelPi:
[----:B------:R-:W-:Y:S01]  /*0000*/  LDC R1, c[0x0][0x37c] ;  /* 0x0000df00ff017b82 */ /* 0x000fe20000000800 */
[----:B------:R-:W0:Y:S07]  /*0010*/  S2R R0, SR_TID.X ;  /* 0x0000000000007919 */ /* 0x000e2e0000002100 */
[----:B------:R-:W0:Y:S08]  /*0020*/  S2UR UR4, SR_CTAID.X ;  /* 0x00000000000479c3 */ /* 0x000e300000002500 */
[----:B------:R-:W0:Y:S02]  /*0030*/  LDC R5, c[0x0][0x360] ;  /* 0x0000d800ff057b82 */ /* 0x000e240000000800 */
[----:B0-----:R-:W-:-:S05]  /*0040*/  IMAD R5, R5, UR4, R0 ;  /* 0x0000000405057c24 */ /* 0x001fca000f8e0200 */
[----:B------:R-:W-:-:S13]  /*0050*/  ISETP.GT.AND P0, PT, R5, 0xff, PT ;  /* 0x000000ff0500780c */ /* 0x000fda0003f04270 */
[----:B------:R-:W-:Y:S05]  /*0060*/  @P0 EXIT ;  /* 0x000000000000094d */ /* 0x000fea0003800000 */
[----:B------:R-:W0:Y:S01]  /*0070*/  LDC.64 R2, c[0x0][0x380] ;  /* 0x0000e000ff027b82 */ /* 0x000e220000000a00 */
[----:B------:R-:W1:Y:S01]  /*0080*/  LDCU.64 UR4, c[0x0][0x358] ;  /* 0x00006b00ff0477ac */ /* 0x000e620008000a00 */
[----:B0-----:R-:W-:-:S05]  /*0090*/  IMAD.WIDE R2, R5, 0x4, R2 ;  /* 0x0000000405027825 */ /* 0x001fca00078e0202 */
[----:B-1----:R-:W-:Y:S01]  /*00a0*/  STG.E desc[UR4][R2.64], R5 ;  /* 0x0000000502007986 */ /* 0x002fe2000c101904 */
[----:B------:R-:W-:Y:S05]  /*00b0*/  EXIT ;  /* 0x000000000000794d */ /* 0x000fea0003800000 */
.L_x_0:
[----:B------:R-:W-:-:S00]  /*00c0*/  BRA `(.L_x_0) ;  /* 0xfffffffc00fc7947 */ /* 0x000fc0000383ffff */
[----:B------:R-:W-:-:S00]  /*00d0*/  NOP ;  /* 0x0000000000007918 */ /* 0x000fc00000000000 */
        /* <DEDUP_REMOVED lines=10> */
.L_x_1:


//--------------------- .nv.shared.reserved.0     --------------------------
	.section	.nv.shared.reserved.0,"aw",@nobits
	.weak		__nv_reservedSMEM_offset_0_alias
	.size		__nv_reservedSMEM_offset_0_alias, 0, 64
	.other		__nv_reservedSMEM_offset_0_alias,@"STO_CUDA_RESERVED_SHARED STV_DEFAULT"
__nv_reservedSMEM_offset_0_alias:
	.zero		0
	.zero		64


//--------------------- .nv.constant0._Z11dummyKernelPi --------------------------
	.section	.nv.constant0._Z11dummyKernelPi,"a",@progbits
	.sectionflags	@""
	.align	4
.nv.constant0._Z11dummyKernelPi:
	.zero		904


//--------------------- SYMBOLS --------------------------

	.type		.nv.reservedSmem.offset0,@object
	.size		.nv.reservedSmem.offset0,0x4
